//
// Generated by NVIDIA NVVM Compiler
//
// Compiler Build ID: CL-36424714
// Cuda compilation tools, release 13.0, V13.0.88
// Based on NVVM 20.0.0
//

.version 9.0
.target sm_100
.address_size 64

	// .globl	_Z9columnSumPiS_

.visible .entry _Z9columnSumPiS_(
	.param .u64 .ptr .align 1 _Z9columnSumPiS__param_0,
	.param .u64 .ptr .align 1 _Z9columnSumPiS__param_1
)
{
	.reg .b32 	%r<9>;
	.reg .b64 	%rd<8>;

	ld.param.u64 	%rd1, [_Z9columnSumPiS__param_0];
	ld.param.u64 	%rd2, [_Z9columnSumPiS__param_1];
	cvta.to.global.u64 	%rd3, %rd2;
	mov.u32 	%r1, %tid.x;
	mul.wide.u32 	%rd4, %r1, 4;
	add.s64 	%rd5, %rd3, %rd4;
	ld.global.u32 	%r2, [%rd5];
	cvta.to.global.u64 	%rd6, %rd1;
	add.s64 	%rd7, %rd6, %rd4;
	ld.global.u32 	%r3, [%rd7];
	add.s32 	%r4, %r2, %r3;
	st.global.u32 	[%rd5], %r4;
	ld.global.u32 	%r5, [%rd7+16];
	add.s32 	%r6, %r4, %r5;
	st.global.u32 	[%rd5], %r6;
	ld.global.u32 	%r7, [%rd7+32];
	add.s32 	%r8, %r6, %r7;
	st.global.u32 	[%rd5], %r8;
	ret;

}


// ===== COMPILED SASS (sm_100) =====

	.target	sm_100

	.elftype	@"ET_EXEC"


//--------------------- .note.nv.tkinfo           --------------------------
	.section	.note.nv.tkinfo,"",@"SHT_NOTE"
	.sectionflags	@"SHF_NOTE_NV_TKINFO"
	.tkinfo
        /*0018*/ 	.word	0x00000002
        /*0030*/ 	.string	""
        /*0030*/ 	.string	"ptxas"
        /*0030*/ 	.string	"Cuda compilation tools, release 13.0, V13.0.88"
        /*0030*/ 	.string	"Build cuda_13.0.r13.0/compiler.36424714_0"
        /*0030*/ 	.string	"-arch sm_100 -m 64 "



//--------------------- .note.nv.cuinfo           --------------------------
	.section	.note.nv.cuinfo,"",@"SHT_NOTE"
	.sectionflags	@"SHF_NOTE_NV_CUINFO"
        /*0018*/ 	.short	0x0002
        /*001a*/ 	.short	0x0064
        /*001c*/ 	.short	0x0082
	.zero		2


//--------------------- .nv.info                  --------------------------
	.section	.nv.info,"",@"SHT_CUDA_INFO"
	.align	4


	//----- nvinfo : EIATTR_REGCOUNT
	.align		4
        /*0000*/ 	.byte	0x04, 0x2f
        /*0002*/ 	.short	(.L_1 - .L_0)
	.align		4
.L_0:
        /*0004*/ 	.word	index@(_Z9columnSumPiS_)
        /*0008*/ 	.word	0x0000000e


	//----- nvinfo : EIATTR_FRAME_SIZE
	.align		4
.L_1:
        /*000c*/ 	.byte	0x04, 0x11
        /*000e*/ 	.short	(.L_3 - .L_2)
	.align		4
.L_2:
        /*0010*/ 	.word	index@(_Z9columnSumPiS_)
        /*0014*/ 	.word	0x00000000


	//----- nvinfo : EIATTR_MIN_STACK_SIZE
	.align		4
.L_3:
        /*0018*/ 	.byte	0x04, 0x12
        /*001a*/ 	.short	(.L_5 - .L_4)
	.align		4
.L_4:
        /*001c*/ 	.word	index@(_Z9columnSumPiS_)
        /*0020*/ 	.word	0x00000000
.L_5:


//--------------------- .nv.compat                --------------------------
	.section	.nv.compat,"",@"SHT_CUDA_COMPAT_INFO"
	.align	4
        /*0000*/ 	.byte	0x02, 0x09, 0x00, 0x00, 0x02, 0x02, 0x01, 0x00, 0x02, 0x05, 0x05, 0x00, 0x03, 0x07, 0x01, 0x01
        /*0010*/ 	.byte	0x02, 0x03, 0x00, 0x00, 0x02, 0x06, 0x01, 0x00, 0x04, 0x0b, 0x08, 0x00, 0x09, 0x00, 0x00, 0x00
        /*0020*/ 	.byte	0x00, 0x00, 0x00, 0x00


//--------------------- .nv.info._Z9columnSumPiS_ --------------------------
	.section	.nv.info._Z9columnSumPiS_,"",@"SHT_CUDA_INFO"
	.sectionflags	@""
	.align	4


	//----- nvinfo : EIATTR_CUDA_API_VERSION
	.align		4
        /*0000*/ 	.byte	0x04, 0x37
        /*0002*/ 	.short	(.L_7 - .L_6)
.L_6:
        /*0004*/ 	.word	0x00000082


	//----- nvinfo : EIATTR_KPARAM_INFO
	.align		4
.L_7:
        /*0008*/ 	.byte	0x04, 0x17
        /*000a*/ 	.short	(.L_9 - .L_8)
.L_8:
        /*000c*/ 	.word	0x00000000
        /*0010*/ 	.short	0x0001
        /*0012*/ 	.short	0x0008
        /*0014*/ 	.byte	0x00, 0xf5, 0x21, 0x00


	//----- nvinfo : EIATTR_KPARAM_INFO
	.align		4
.L_9:
        /*0018*/ 	.byte	0x04, 0x17
        /*001a*/ 	.short	(.L_11 - .L_10)
.L_10:
        /*001c*/ 	.word	0x00000000
        /*0020*/ 	.short	0x0000
        /*0022*/ 	.short	0x0000
        /*0024*/ 	.byte	0x00, 0xf5, 0x21, 0x00


	//----- nvinfo : EIATTR_SPARSE_MMA_MASK
	.align		4
.L_11:
        /*0028*/ 	.byte	0x03, 0x50
        /*002a*/ 	.short	0x0000


	//----- nvinfo : EIATTR_MAXREG_COUNT
	.align		4
        /*002c*/ 	.byte	0x03, 0x1b
        /*002e*/ 	.short	0x00ff


	//----- nvinfo : EIATTR_MERCURY_ISA_VERSION
	.align		4
        /*0030*/ 	.byte	0x03, 0x5f
        /*0032*/ 	.short	0x0101


	//----- nvinfo : EIATTR_VRC_CTA_INIT_COUNT
	.align		4
        /*0034*/ 	.byte	0x02, 0x4a
	.zero		1
	.zero		1


	//----- nvinfo : EIATTR_EXIT_INSTR_OFFSETS
	.align		4
        /*0038*/ 	.byte	0x04, 0x1c
        /*003a*/ 	.short	(.L_13 - .L_12)


	//   ....[0]....
.L_12:
        /*003c*/ 	.word	0x00000110


	//----- nvinfo : EIATTR_CBANK_PARAM_SIZE
	.align		4
.L_13:
        /*0040*/ 	.byte	0x03, 0x19
        /*0042*/ 	.short	0x0010


	//----- nvinfo : EIATTR_PARAM_CBANK
	.align		4
        /*0044*/ 	.byte	0x04, 0x0a
        /*0046*/ 	.short	(.L_15 - .L_14)
	.align		4
.L_14:
        /*0048*/ 	.word	index@(.nv.constant0._Z9columnSumPiS_)
        /*004c*/ 	.short	0x0380
        /*004e*/ 	.short	0x0010


	//----- nvinfo : EIATTR_SW_WAR
	.align		4
.L_15:
        /*0050*/ 	.byte	0x04, 0x36
        /*0052*/ 	.short	(.L_17 - .L_16)
.L_16:
        /*0054*/ 	.word	0x00000008
.L_17:


//--------------------- .nv.callgraph             --------------------------
	.section	.nv.callgraph,"",@"SHT_CUDA_CALLGRAPH"
	.align	4
	.sectionentsize	8
	.align		4
        /*0000*/ 	.word	0x00000000
	.align		4
        /*0004*/ 	.word	0xffffffff
	.align		4
        /*0008*/ 	.word	0x00000000
	.align		4
        /*000c*/ 	.word	0xfffffffe
	.align		4
        /*0010*/ 	.word	0x00000000
	.align		4
        /*0014*/ 	.word	0xfffffffd
	.align		4
        /*0018*/ 	.word	0x00000000
	.align		4
        /*001c*/ 	.word	0xfffffffc


//--------------------- .text._Z9columnSumPiS_    --------------------------
	.section	.text._Z9columnSumPiS_,"ax",@progbits
	.align	128
        .global         _Z9columnSumPiS_
        .type           _Z9columnSumPiS_,@function
        .size           _Z9columnSumPiS_,(.L_x_1 - _Z9columnSumPiS_)
        .other          _Z9columnSumPiS_,@"STO_CUDA_ENTRY STV_DEFAULT"
_Z9columnSumPiS_:
.text._Z9columnSumPiS_:
[----:B------:R-:W-:Y:S01]  /*0000*/  LDC R1, c[0x0][0x37c] ;  /* 0x0000df00ff017b82 */ /* 0x000fe20000000800 */
[----:B------:R-:W0:Y:S07]  /*0010*/  S2R R7, SR_TID.X ;  /* 0x0000000000077919 */ /* 0x000e2e0000002100 */
[----:B------:R-:W0:Y:S01]  /*0020*/  LDC.64 R2, c[0x0][0x388] ;  /* 0x0000e200ff027b82 */ /* 0x000e220000000a00 */
[----:B------:R-:W1:Y:S07]  /*0030*/  LDCU.64 UR4, c[0x0][0x358] ;  /* 0x00006b00ff0477ac */ /* 0x000e6e0008000a00 */
[----:B------:R-:W2:Y:S01]  /*0040*/  LDC.64 R4, c[0x0][0x380] ;  /* 0x0000e000ff047b82 */ /* 0x000ea20000000a00 */
[----:B0-----:R-:W-:-:S04]  /*0050*/  IMAD.WIDE.U32 R2, R7, 0x4, R2 ;  /* 0x0000000407027825 */ /* 0x001fc800078e0002 */
[----:B--2---:R-:W-:Y:S01]  /*0060*/  IMAD.WIDE.U32 R4, R7, 0x4, R4 ;  /* 0x0000000407047825 */ /* 0x004fe200078e0004 */
[----:B-1----:R-:W2:Y:S04]  /*0070*/  LDG.E R0, desc[UR4][R2.64] ;  /* 0x0000000402007981 */ /* 0x002ea8000c1e1900 */
[----:B------:R-:W2:Y:S02]  /*0080*/  LDG.E R7, desc[UR4][R4.64] ;  /* 0x0000000404077981 */ /* 0x000ea4000c1e1900 */
[----:B--2---:R-:W-:-:S05]  /*0090*/  IADD3 R7, PT, PT, R0, R7, RZ ;  /* 0x0000000700077210 */ /* 0x004fca0007ffe0ff */
[----:B------:R-:W-:Y:S04]  /*00a0*/  STG.E desc[UR4][R2.64], R7 ;  /* 0x0000000702007986 */ /* 0x000fe8000c101904 */
[----:B------:R-:W2:Y:S02]  /*00b0*/  LDG.E R0, desc[UR4][R4.64+0x10] ;  /* 0x0000100404007981 */ /* 0x000ea4000c1e1900 */
[----:B--2---:R-:W-:-:S05]  /*00c0*/  IADD3 R9, PT, PT, R7, R0, RZ ;  /* 0x0000000007097210 */ /* 0x004fca0007ffe0ff */
[----:B------:R-:W-:Y:S04]  /*00d0*/  STG.E desc[UR4][R2.64], R9 ;  /* 0x0000000902007986 */ /* 0x000fe8000c101904 */
[----:B------:R-:W2:Y:S02]  /*00e0*/  LDG.E R0, desc[UR4][R4.64+0x20] ;  /* 0x0000200404007981 */ /* 0x000ea4000c1e1900 */
[----:B--2---:R-:W-:-:S05]  /*00f0*/  IADD3 R11, PT, PT, R9, R0, RZ ;  /* 0x00000000090b7210 */ /* 0x004fca0007ffe0ff */
[----:B------:R-:W-:Y:S01]  /*0100*/  STG.E desc[UR4][R2.64], R11 ;  /* 0x0000000b02007986 */ /* 0x000fe2000c101904 */
[----:B------:R-:W-:Y:S05]  /*0110*/  EXIT ;  /* 0x000000000000794d */ /* 0x000fea0003800000 */
.L_x_0:
[----:B------:R-:W-:-:S00]  /*0120*/  BRA `(.L_x_0) ;  /* 0xfffffffc00fc7947 */ /* 0x000fc0000383ffff */
[----:B------:R-:W-:-:S00]  /*0130*/  NOP ;  /* 0x0000000000007918 */ /* 0x000fc00000000000 */
        /* <DEDUP_REMOVED lines=12> */
.L_x_1:


//--------------------- .nv.shared.reserved.0     --------------------------
	.section	.nv.shared.reserved.0,"aw",@nobits
	.weak		__nv_reservedSMEM_offset_0_alias
	.size		__nv_reservedSMEM_offset_0_alias, 0, 64
	.other		__nv_reservedSMEM_offset_0_alias,@"STO_CUDA_RESERVED_SHARED STV_DEFAULT"
__nv_reservedSMEM_offset_0_alias:
	.zero		0
	.zero		64


//--------------------- .nv.constant0._Z9columnSumPiS_ --------------------------
	.section	.nv.constant0._Z9columnSumPiS_,"a",@progbits
	.sectionflags	@""
	.align	4
.nv.constant0._Z9columnSumPiS_:
	.zero		912


//--------------------- SYMBOLS --------------------------

	.type		.nv.reservedSmem.offset0,@object
	.size		.nv.reservedSmem.offset0,0x4
